//
// Generated by NVIDIA NVVM Compiler
//
// Compiler Build ID: CL-36424714
// Cuda compilation tools, release 13.0, V13.0.88
// Based on NVVM 20.0.0
//

.version 9.0
.target sm_100
.address_size 64

	// .globl	_Z5hellov
.extern .func  (.param .b32 func_retval0) vprintf
(
	.param .b64 vprintf_param_0,
	.param .b64 vprintf_param_1
)
;
.global .align 1 .b8 $str[11] = {104, 101, 108, 108, 111, 32, 71, 80, 85, 10};

.visible .entry _Z5hellov()
{
	.reg .b32 	%r<3>;
	.reg .b64 	%rd<3>;

	mov.u64 	%rd1, $str;
	cvta.global.u64 	%rd2, %rd1;
	{ // callseq 0, 0
	.param .b64 param0;
	st.param.b64 	[param0], %rd2;
	.param .b64 param1;
	st.param.b64 	[param1], 0;
	.param .b32 retval0;
	call.uni (retval0), 
	vprintf, 
	(
	param0, 
	param1
	);
	ld.param.b32 	%r1, [retval0];
	} // callseq 0
	ret;

}


// ===== COMPILED SASS (sm_100) =====

	.target	sm_100

	.elftype	@"ET_EXEC"


//--------------------- .note.nv.tkinfo           --------------------------
	.section	.note.nv.tkinfo,"",@"SHT_NOTE"
	.sectionflags	@"SHF_NOTE_NV_TKINFO"
	.tkinfo
        /*0018*/ 	.word	0x00000002
        /*0030*/ 	.string	""
        /*0030*/ 	.string	"ptxas"
        /*0030*/ 	.string	"Cuda compilation tools, release 13.0, V13.0.88"
        /*0030*/ 	.string	"Build cuda_13.0.r13.0/compiler.36424714_0"
        /*0030*/ 	.string	"-arch sm_100 -m 64 "



//--------------------- .note.nv.cuinfo           --------------------------
	.section	.note.nv.cuinfo,"",@"SHT_NOTE"
	.sectionflags	@"SHF_NOTE_NV_CUINFO"
        /*0018*/ 	.short	0x0002
        /*001a*/ 	.short	0x0064
        /*001c*/ 	.short	0x0082
	.zero		2


//--------------------- .nv.info                  --------------------------
	.section	.nv.info,"",@"SHT_CUDA_INFO"
	.align	4


	//----- nvinfo : EIATTR_REGCOUNT
	.align		4
        /*0000*/ 	.byte	0x04, 0x2f
        /*0002*/ 	.short	(.L_2 - .L_1)
	.align		4
.L_1:
        /*0004*/ 	.word	index@(_Z5hellov)
        /*0008*/ 	.word	0x00000018


	//----- nvinfo : EIATTR_FRAME_SIZE
	.align		4
.L_2:
        /*000c*/ 	.byte	0x04, 0x11
        /*000e*/ 	.short	(.L_4 - .L_3)
	.align		4
.L_3:
        /*0010*/ 	.word	index@(_Z5hellov)
        /*0014*/ 	.word	0x00000000


	//----- nvinfo : EIATTR_MIN_STACK_SIZE
	.align		4
.L_4:
        /*0018*/ 	.byte	0x04, 0x12
        /*001a*/ 	.short	(.L_6 - .L_5)
	.align		4
.L_5:
        /*001c*/ 	.word	index@(_Z5hellov)
        /*0020*/ 	.word	0x00000000
.L_6:


//--------------------- .nv.compat                --------------------------
	.section	.nv.compat,"",@"SHT_CUDA_COMPAT_INFO"
	.align	4
        /*0000*/ 	.byte	0x02, 0x09, 0x00, 0x00, 0x02, 0x02, 0x01, 0x00, 0x02, 0x05, 0x05, 0x00, 0x03, 0x07, 0x01, 0x01
        /*0010*/ 	.byte	0x02, 0x03, 0x00, 0x00, 0x02, 0x06, 0x01, 0x00, 0x04, 0x0b, 0x08, 0x00, 0x09, 0x00, 0x00, 0x00
        /*0020*/ 	.byte	0x00, 0x00, 0x00, 0x00


//--------------------- .nv.info._Z5hellov        --------------------------
	.section	.nv.info._Z5hellov,"",@"SHT_CUDA_INFO"
	.sectionflags	@""
	.align	4


	//----- nvinfo : EIATTR_CUDA_API_VERSION
	.align		4
        /*0000*/ 	.byte	0x04, 0x37
        /*0002*/ 	.short	(.L_8 - .L_7)
.L_7:
        /*0004*/ 	.word	0x00000082


	//----- nvinfo : EIATTR_SPARSE_MMA_MASK
	.align		4
.L_8:
        /*0008*/ 	.byte	0x03, 0x50
        /*000a*/ 	.short	0x0000


	//----- nvinfo : EIATTR_MAXREG_COUNT
	.align		4
        /*000c*/ 	.byte	0x03, 0x1b
        /*000e*/ 	.short	0x00ff


	//----- nvinfo : EIATTR_EXTERNS
	.align		4
        /*0010*/ 	.byte	0x04, 0x0f
        /*0012*/ 	.short	(.L_10 - .L_9)


	//   ....[0]....
	.align		4
.L_9:
        /*0014*/ 	.word	index@(vprintf)


	//----- nvinfo : EIATTR_MERCURY_ISA_VERSION
	.align		4
.L_10:
        /*0018*/ 	.byte	0x03, 0x5f
        /*001a*/ 	.short	0x0101


	//----- nvinfo : EIATTR_VRC_CTA_INIT_COUNT
	.align		4
        /*001c*/ 	.byte	0x02, 0x4a
	.zero		1
	.zero		1


	//----- nvinfo : EIATTR_SYSCALL_OFFSETS
	.align		4
        /*0020*/ 	.byte	0x04, 0x46
        /*0022*/ 	.short	(.L_12 - .L_11)


	//   ....[0]....
.L_11:
        /*0024*/ 	.word	0x00000080


	//----- nvinfo : EIATTR_EXIT_INSTR_OFFSETS
	.align		4
.L_12:
        /*0028*/ 	.byte	0x04, 0x1c
        /*002a*/ 	.short	(.L_14 - .L_13)


	//   ....[0]....
.L_13:
        /*002c*/ 	.word	0x00000090


	//----- nvinfo : EIATTR_SW_WAR
	.align		4
.L_14:
        /*0030*/ 	.byte	0x04, 0x36
        /*0032*/ 	.short	(.L_16 - .L_15)
.L_15:
        /*0034*/ 	.word	0x00000008
.L_16:


//--------------------- .nv.callgraph             --------------------------
	.section	.nv.callgraph,"",@"SHT_CUDA_CALLGRAPH"
	.align	4
	.sectionentsize	8
	.align		4
        /*0000*/ 	.word	0x00000000
	.align		4
        /*0004*/ 	.word	0xffffffff
	.align		4
        /*0008*/ 	.word	index@(_Z5hellov)
	.align		4
        /*000c*/ 	.word	index@(vprintf)
	.align		4
        /*0010*/ 	.word	0x00000000
	.align		4
        /*0014*/ 	.word	0xfffffffe
	.align		4
        /*0018*/ 	.word	0x00000000
	.align		4
        /*001c*/ 	.word	0xfffffffd
	.align		4
        /*0020*/ 	.word	0x00000000
	.align		4
        /*0024*/ 	.word	0xfffffffc


//--------------------- .nv.constant4             --------------------------
	.section	.nv.constant4,"a",@progbits
	.align	8
	.align		8
.nv.constant4:
        /*0000*/ 	.dword	vprintf
	.align		8
        /*0008*/ 	.dword	$str


//--------------------- .text._Z5hellov           --------------------------
	.section	.text._Z5hellov,"ax",@progbits
	.align	128
        .global         _Z5hellov
        .type           _Z5hellov,@function
        .size           _Z5hellov,(.L_x_2 - _Z5hellov)
        .other          _Z5hellov,@"STO_CUDA_ENTRY STV_DEFAULT"
_Z5hellov:
.text._Z5hellov:
[----:B------:R-:W0:Y:S01]  /*0000*/  LDC R1, c[0x0][0x37c] ;  /* 0x0000df00ff017b82 */ /* 0x000e220000000800 */
[----:B------:R-:W-:Y:S01]  /*0010*/  MOV R0, 0x0 ;  /* 0x0000000000007802 */ /* 0x000fe20000000f00 */
[----:B------:R-:W1:Y:S01]  /*0020*/  LDCU.64 UR4, c[0x4][0x8] ;  /* 0x01000100ff0477ac */ /* 0x000e620008000a00 */
[----:B------:R-:W-:-:S05]  /*0030*/  CS2R R6, SRZ ;  /* 0x0000000000067805 */ /* 0x000fca000001ff00 */
[----:B------:R2:W3:Y:S01]  /*0040*/  LDC.64 R2, c[0x4][R0] ;  /* 0x0100000000027b82 */ /* 0x0004e20000000a00 */
[----:B-1----:R-:W-:Y:S02]  /*0050*/  IMAD.U32 R4, RZ, RZ, UR4 ;  /* 0x00000004ff047e24 */ /* 0x002fe4000f8e00ff */
[----:B--2---:R-:W-:-:S07]  /*0060*/  IMAD.U32 R5, RZ, RZ, UR5 ;  /* 0x00000005ff057e24 */ /* 0x004fce000f8e00ff */
[----:B------:R-:W-:-:S07]  /*0070*/  LEPC R20, `(.L_x_0) ;  /* 0x000000001014794e */ /* 0x000fce0000000000 */
[----:B0--3--:R-:W-:Y:S05]  /*0080*/  CALL.ABS.NOINC R2 ;  /* 0x0000000002007343 */ /* 0x009fea0003c00000 */
.L_x_0:
[----:B------:R-:W-:Y:S05]  /*0090*/  EXIT ;  /* 0x000000000000794d */ /* 0x000fea0003800000 */
.L_x_1:
[----:B------:R-:W-:-:S00]  /*00a0*/  BRA `(.L_x_1) ;  /* 0xfffffffc00fc7947 */ /* 0x000fc0000383ffff */
[----:B------:R-:W-:-:S00]  /*00b0*/  NOP ;  /* 0x0000000000007918 */ /* 0x000fc00000000000 */
        /* <DEDUP_REMOVED lines=12> */
.L_x_2:


//--------------------- .nv.global.init           --------------------------
	.section	.nv.global.init,"aw",@progbits
.nv.global.init:
	.type		$str,@object
	.size		$str,(.L_0 - $str)
$str:
        /*0000*/ 	.byte	0x68, 0x65, 0x6c, 0x6c, 0x6f, 0x20, 0x47, 0x50, 0x55, 0x0a, 0x00
.L_0:


//--------------------- .nv.shared.reserved.0     --------------------------
	.section	.nv.shared.reserved.0,"aw",@nobits
	.weak		__nv_reservedSMEM_offset_0_alias
	.size		__nv_reservedSMEM_offset_0_alias, 0, 64
	.other		__nv_reservedSMEM_offset_0_alias,@"STO_CUDA_RESERVED_SHARED STV_DEFAULT"
__nv_reservedSMEM_offset_0_alias:
	.zero		0
	.zero		64


//--------------------- .nv.constant0._Z5hellov   --------------------------
	.section	.nv.constant0._Z5hellov,"a",@progbits
	.sectionflags	@""
	.align	4
.nv.constant0._Z5hellov:
	.zero		896


//--------------------- SYMBOLS --------------------------

	.type		.nv.reservedSmem.offset0,@object
	.size		.nv.reservedSmem.offset0,0x4
	.type		vprintf,@function
